//
// Generated by NVIDIA NVVM Compiler
//
// Compiler Build ID: CL-36424714
// Cuda compilation tools, release 13.0, V13.0.88
// Based on NVVM 20.0.0
//

.version 9.0
.target sm_100
.address_size 64

	// .globl	_Z5hellov
.extern .func  (.param .b32 func_retval0) vprintf
(
	.param .b64 vprintf_param_0,
	.param .b64 vprintf_param_1
)
;
.global .align 1 .b8 $str[14] = {73, 32, 97, 109, 58, 32, 37, 100, 32, 37, 100, 32, 10};

.visible .entry _Z5hellov()
{
	.local .align 8 .b8 	__local_depot0[8];
	.reg .b64 	%SP;
	.reg .b64 	%SPL;
	.reg .b32 	%r<5>;
	.reg .b64 	%rd<5>;

	mov.u64 	%SPL, __local_depot0;
	cvta.local.u64 	%SP, %SPL;
	add.u64 	%rd1, %SP, 0;
	add.u64 	%rd2, %SPL, 0;
	mov.u32 	%r1, %tid.x;
	mov.u32 	%r2, %ctaid.x;
	st.local.v2.u32 	[%rd2], {%r1, %r2};
	mov.u64 	%rd3, $str;
	cvta.global.u64 	%rd4, %rd3;
	{ // callseq 0, 0
	.param .b64 param0;
	st.param.b64 	[param0], %rd4;
	.param .b64 param1;
	st.param.b64 	[param1], %rd1;
	.param .b32 retval0;
	call.uni (retval0), 
	vprintf, 
	(
	param0, 
	param1
	);
	ld.param.b32 	%r3, [retval0];
	} // callseq 0
	ret;

}


// ===== COMPILED SASS (sm_100) =====

	.target	sm_100

	.elftype	@"ET_EXEC"


//--------------------- .note.nv.tkinfo           --------------------------
	.section	.note.nv.tkinfo,"",@"SHT_NOTE"
	.sectionflags	@"SHF_NOTE_NV_TKINFO"
	.tkinfo
        /*0018*/ 	.word	0x00000002
        /*0030*/ 	.string	""
        /*0030*/ 	.string	"ptxas"
        /*0030*/ 	.string	"Cuda compilation tools, release 13.0, V13.0.88"
        /*0030*/ 	.string	"Build cuda_13.0.r13.0/compiler.36424714_0"
        /*0030*/ 	.string	"-arch sm_100 -m 64 "



//--------------------- .note.nv.cuinfo           --------------------------
	.section	.note.nv.cuinfo,"",@"SHT_NOTE"
	.sectionflags	@"SHF_NOTE_NV_CUINFO"
        /*0018*/ 	.short	0x0002
        /*001a*/ 	.short	0x0064
        /*001c*/ 	.short	0x0082
	.zero		2


//--------------------- .nv.info                  --------------------------
	.section	.nv.info,"",@"SHT_CUDA_INFO"
	.align	4


	//----- nvinfo : EIATTR_REGCOUNT
	.align		4
        /*0000*/ 	.byte	0x04, 0x2f
        /*0002*/ 	.short	(.L_2 - .L_1)
	.align		4
.L_1:
        /*0004*/ 	.word	index@(_Z5hellov)
        /*0008*/ 	.word	0x00000018


	//----- nvinfo : EIATTR_FRAME_SIZE
	.align		4
.L_2:
        /*000c*/ 	.byte	0x04, 0x11
        /*000e*/ 	.short	(.L_4 - .L_3)
	.align		4
.L_3:
        /*0010*/ 	.word	index@(_Z5hellov)
        /*0014*/ 	.word	0x00000008


	//----- nvinfo : EIATTR_MIN_STACK_SIZE
	.align		4
.L_4:
        /*0018*/ 	.byte	0x04, 0x12
        /*001a*/ 	.short	(.L_6 - .L_5)
	.align		4
.L_5:
        /*001c*/ 	.word	index@(_Z5hellov)
        /*0020*/ 	.word	0x00000008
.L_6:


//--------------------- .nv.compat                --------------------------
	.section	.nv.compat,"",@"SHT_CUDA_COMPAT_INFO"
	.align	4
        /*0000*/ 	.byte	0x02, 0x09, 0x00, 0x00, 0x02, 0x02, 0x01, 0x00, 0x02, 0x05, 0x05, 0x00, 0x03, 0x07, 0x01, 0x01
        /*0010*/ 	.byte	0x02, 0x03, 0x00, 0x00, 0x02, 0x06, 0x01, 0x00, 0x04, 0x0b, 0x08, 0x00, 0x09, 0x00, 0x00, 0x00
        /*0020*/ 	.byte	0x00, 0x00, 0x00, 0x00


//--------------------- .nv.info._Z5hellov        --------------------------
	.section	.nv.info._Z5hellov,"",@"SHT_CUDA_INFO"
	.sectionflags	@""
	.align	4


	//----- nvinfo : EIATTR_CUDA_API_VERSION
	.align		4
        /*0000*/ 	.byte	0x04, 0x37
        /*0002*/ 	.short	(.L_8 - .L_7)
.L_7:
        /*0004*/ 	.word	0x00000082


	//----- nvinfo : EIATTR_SPARSE_MMA_MASK
	.align		4
.L_8:
        /*0008*/ 	.byte	0x03, 0x50
        /*000a*/ 	.short	0x0000


	//----- nvinfo : EIATTR_MAXREG_COUNT
	.align		4
        /*000c*/ 	.byte	0x03, 0x1b
        /*000e*/ 	.short	0x00ff


	//----- nvinfo : EIATTR_EXTERNS
	.align		4
        /*0010*/ 	.byte	0x04, 0x0f
        /*0012*/ 	.short	(.L_10 - .L_9)


	//   ....[0]....
	.align		4
.L_9:
        /*0014*/ 	.word	index@(vprintf)


	//----- nvinfo : EIATTR_MERCURY_ISA_VERSION
	.align		4
.L_10:
        /*0018*/ 	.byte	0x03, 0x5f
        /*001a*/ 	.short	0x0101


	//----- nvinfo : EIATTR_VRC_CTA_INIT_COUNT
	.align		4
        /*001c*/ 	.byte	0x02, 0x4a
	.zero		1
	.zero		1


	//----- nvinfo : EIATTR_SYSCALL_OFFSETS
	.align		4
        /*0020*/ 	.byte	0x04, 0x46
        /*0022*/ 	.short	(.L_12 - .L_11)


	//   ....[0]....
.L_11:
        /*0024*/ 	.word	0x000000f0


	//----- nvinfo : EIATTR_EXIT_INSTR_OFFSETS
	.align		4
.L_12:
        /*0028*/ 	.byte	0x04, 0x1c
        /*002a*/ 	.short	(.L_14 - .L_13)


	//   ....[0]....
.L_13:
        /*002c*/ 	.word	0x00000100


	//----- nvinfo : EIATTR_SW_WAR
	.align		4
.L_14:
        /*0030*/ 	.byte	0x04, 0x36
        /*0032*/ 	.short	(.L_16 - .L_15)
.L_15:
        /*0034*/ 	.word	0x00000008
.L_16:


//--------------------- .nv.callgraph             --------------------------
	.section	.nv.callgraph,"",@"SHT_CUDA_CALLGRAPH"
	.align	4
	.sectionentsize	8
	.align		4
        /*0000*/ 	.word	0x00000000
	.align		4
        /*0004*/ 	.word	0xffffffff
	.align		4
        /*0008*/ 	.word	index@(_Z5hellov)
	.align		4
        /*000c*/ 	.word	index@(vprintf)
	.align		4
        /*0010*/ 	.word	0x00000000
	.align		4
        /*0014*/ 	.word	0xfffffffe
	.align		4
        /*0018*/ 	.word	0x00000000
	.align		4
        /*001c*/ 	.word	0xfffffffd
	.align		4
        /*0020*/ 	.word	0x00000000
	.align		4
        /*0024*/ 	.word	0xfffffffc


//--------------------- .nv.constant4             --------------------------
	.section	.nv.constant4,"a",@progbits
	.align	8
	.align		8
.nv.constant4:
        /*0000*/ 	.dword	vprintf
	.align		8
        /*0008*/ 	.dword	$str


//--------------------- .text._Z5hellov           --------------------------
	.section	.text._Z5hellov,"ax",@progbits
	.align	128
        .global         _Z5hellov
        .type           _Z5hellov,@function
        .size           _Z5hellov,(.L_x_2 - _Z5hellov)
        .other          _Z5hellov,@"STO_CUDA_ENTRY STV_DEFAULT"
_Z5hellov:
.text._Z5hellov:
[----:B------:R-:W0:Y:S01]  /*0000*/  LDC R1, c[0x0][0x37c] ;  /* 0x0000df00ff017b82 */ /* 0x000e220000000800 */
[----:B------:R-:W1:Y:S01]  /*0010*/  S2R R8, SR_TID.X ;  /* 0x0000000000087919 */ /* 0x000e620000002100 */
[----:B0-----:R-:W-:Y:S01]  /*0020*/  VIADD R1, R1, 0xfffffff8 ;  /* 0xfffffff801017836 */ /* 0x001fe20000000000 */
[----:B------:R-:W-:Y:S01]  /*0030*/  MOV R0, 0x0 ;  /* 0x0000000000007802 */ /* 0x000fe20000000f00 */
[----:B------:R-:W0:Y:S01]  /*0040*/  LDCU UR4, c[0x0][0x2f8] ;  /* 0x00005f00ff0477ac */ /* 0x000e220008000800 */
[----:B------:R-:W1:Y:S03]  /*0050*/  S2R R9, SR_CTAID.X ;  /* 0x0000000000097919 */ /* 0x000e660000002500 */
[----:B------:R2:W3:Y:S01]  /*0060*/  LDC.64 R2, c[0x4][R0] ;  /* 0x0100000000027b82 */ /* 0x0004e20000000a00 */
[----:B------:R-:W4:Y:S01]  /*0070*/  LDCU.64 UR6, c[0x4][0x8] ;  /* 0x01000100ff0677ac */ /* 0x000f220008000a00 */
[----:B------:R-:W5:Y:S01]  /*0080*/  LDCU UR5, c[0x0][0x2fc] ;  /* 0x00005f80ff0577ac */ /* 0x000f620008000800 */
[----:B0-----:R-:W-:Y:S01]  /*0090*/  IADD3 R6, P0, PT, R1, UR4, RZ ;  /* 0x0000000401067c10 */ /* 0x001fe2000ff1e0ff */
[----:B----4-:R-:W-:Y:S01]  /*00a0*/  IMAD.U32 R4, RZ, RZ, UR6 ;  /* 0x00000006ff047e24 */ /* 0x010fe2000f8e00ff */
[----:B------:R-:W-:-:S03]  /*00b0*/  MOV R5, UR7 ;  /* 0x0000000700057c02 */ /* 0x000fc60008000f00 */
[----:B-----5:R-:W-:Y:S01]  /*00c0*/  IMAD.X R7, RZ, RZ, UR5, P0 ;  /* 0x00000005ff077e24 */ /* 0x020fe200080e06ff */
[----:B-1----:R2:W-:Y:S07]  /*00d0*/  STL.64 [R1], R8 ;  /* 0x0000000801007387 */ /* 0x0025ee0000100a00 */
[----:B------:R-:W-:-:S07]  /*00e0*/  LEPC R20, `(.L_x_0) ;  /* 0x000000001014794e */ /* 0x000fce0000000000 */
[----:B--23--:R-:W-:Y:S05]  /*00f0*/  CALL.ABS.NOINC R2 ;  /* 0x0000000002007343 */ /* 0x00cfea0003c00000 */
.L_x_0:
[----:B------:R-:W-:Y:S05]  /*0100*/  EXIT ;  /* 0x000000000000794d */ /* 0x000fea0003800000 */
.L_x_1:
[----:B------:R-:W-:-:S00]  /*0110*/  BRA `(.L_x_1) ;  /* 0xfffffffc00fc7947 */ /* 0x000fc0000383ffff */
[----:B------:R-:W-:-:S00]  /*0120*/  NOP ;  /* 0x0000000000007918 */ /* 0x000fc00000000000 */
        /* <DEDUP_REMOVED lines=13> */
.L_x_2:


//--------------------- .nv.global.init           --------------------------
	.section	.nv.global.init,"aw",@progbits
.nv.global.init:
	.type		$str,@object
	.size		$str,(.L_0 - $str)
$str:
        /*0000*/ 	.byte	0x49, 0x20, 0x61, 0x6d, 0x3a, 0x20, 0x25, 0x64, 0x20, 0x25, 0x64, 0x20, 0x0a, 0x00
.L_0:


//--------------------- .nv.shared.reserved.0     --------------------------
	.section	.nv.shared.reserved.0,"aw",@nobits
	.weak		__nv_reservedSMEM_offset_0_alias
	.size		__nv_reservedSMEM_offset_0_alias, 0, 64
	.other		__nv_reservedSMEM_offset_0_alias,@"STO_CUDA_RESERVED_SHARED STV_DEFAULT"
__nv_reservedSMEM_offset_0_alias:
	.zero		0
	.zero		64


//--------------------- .nv.constant0._Z5hellov   --------------------------
	.section	.nv.constant0._Z5hellov,"a",@progbits
	.sectionflags	@""
	.align	4
.nv.constant0._Z5hellov:
	.zero		896


//--------------------- SYMBOLS --------------------------

	.type		.nv.reservedSmem.offset0,@object
	.size		.nv.reservedSmem.offset0,0x4
	.type		vprintf,@function
